//
// Generated by NVIDIA NVVM Compiler
//
// Compiler Build ID: CL-36424714
// Cuda compilation tools, release 13.0, V13.0.88
// Based on NVVM 20.0.0
//

.version 9.0
.target sm_100
.address_size 64

	// .globl	_Z5Hellov
.extern .func  (.param .b32 func_retval0) vprintf
(
	.param .b64 vprintf_param_0,
	.param .b64 vprintf_param_1
)
;
.global .align 1 .b8 $str[22] = {72, 101, 108, 108, 111, 32, 102, 114, 111, 109, 32, 116, 104, 114, 101, 97, 100, 32, 37, 100, 10};

.visible .entry _Z5Hellov()
{
	.local .align 8 .b8 	__local_depot0[8];
	.reg .b64 	%SP;
	.reg .b64 	%SPL;
	.reg .b32 	%r<4>;
	.reg .b64 	%rd<5>;

	mov.u64 	%SPL, __local_depot0;
	cvta.local.u64 	%SP, %SPL;
	add.u64 	%rd1, %SP, 0;
	add.u64 	%rd2, %SPL, 0;
	mov.u32 	%r1, %tid.x;
	st.local.u32 	[%rd2], %r1;
	mov.u64 	%rd3, $str;
	cvta.global.u64 	%rd4, %rd3;
	{ // callseq 0, 0
	.param .b64 param0;
	st.param.b64 	[param0], %rd4;
	.param .b64 param1;
	st.param.b64 	[param1], %rd1;
	.param .b32 retval0;
	call.uni (retval0), 
	vprintf, 
	(
	param0, 
	param1
	);
	ld.param.b32 	%r2, [retval0];
	} // callseq 0
	ret;

}


// ===== COMPILED SASS (sm_100) =====

	.target	sm_100

	.elftype	@"ET_EXEC"


//--------------------- .note.nv.tkinfo           --------------------------
	.section	.note.nv.tkinfo,"",@"SHT_NOTE"
	.sectionflags	@"SHF_NOTE_NV_TKINFO"
	.tkinfo
        /*0018*/ 	.word	0x00000002
        /*0030*/ 	.string	""
        /*0030*/ 	.string	"ptxas"
        /*0030*/ 	.string	"Cuda compilation tools, release 13.0, V13.0.88"
        /*0030*/ 	.string	"Build cuda_13.0.r13.0/compiler.36424714_0"
        /*0030*/ 	.string	"-arch sm_100 -m 64 "



//--------------------- .note.nv.cuinfo           --------------------------
	.section	.note.nv.cuinfo,"",@"SHT_NOTE"
	.sectionflags	@"SHF_NOTE_NV_CUINFO"
        /*0018*/ 	.short	0x0002
        /*001a*/ 	.short	0x0064
        /*001c*/ 	.short	0x0082
	.zero		2


//--------------------- .nv.info                  --------------------------
	.section	.nv.info,"",@"SHT_CUDA_INFO"
	.align	4


	//----- nvinfo : EIATTR_REGCOUNT
	.align		4
        /*0000*/ 	.byte	0x04, 0x2f
        /*0002*/ 	.short	(.L_2 - .L_1)
	.align		4
.L_1:
        /*0004*/ 	.word	index@(_Z5Hellov)
        /*0008*/ 	.word	0x00000018


	//----- nvinfo : EIATTR_FRAME_SIZE
	.align		4
.L_2:
        /*000c*/ 	.byte	0x04, 0x11
        /*000e*/ 	.short	(.L_4 - .L_3)
	.align		4
.L_3:
        /*0010*/ 	.word	index@(_Z5Hellov)
        /*0014*/ 	.word	0x00000008


	//----- nvinfo : EIATTR_MIN_STACK_SIZE
	.align		4
.L_4:
        /*0018*/ 	.byte	0x04, 0x12
        /*001a*/ 	.short	(.L_6 - .L_5)
	.align		4
.L_5:
        /*001c*/ 	.word	index@(_Z5Hellov)
        /*0020*/ 	.word	0x00000008
.L_6:


//--------------------- .nv.compat                --------------------------
	.section	.nv.compat,"",@"SHT_CUDA_COMPAT_INFO"
	.align	4
        /*0000*/ 	.byte	0x02, 0x09, 0x00, 0x00, 0x02, 0x02, 0x01, 0x00, 0x02, 0x05, 0x05, 0x00, 0x03, 0x07, 0x01, 0x01
        /*0010*/ 	.byte	0x02, 0x03, 0x00, 0x00, 0x02, 0x06, 0x01, 0x00, 0x04, 0x0b, 0x08, 0x00, 0x09, 0x00, 0x00, 0x00
        /*0020*/ 	.byte	0x00, 0x00, 0x00, 0x00


//--------------------- .nv.info._Z5Hellov        --------------------------
	.section	.nv.info._Z5Hellov,"",@"SHT_CUDA_INFO"
	.sectionflags	@""
	.align	4


	//----- nvinfo : EIATTR_CUDA_API_VERSION
	.align		4
        /*0000*/ 	.byte	0x04, 0x37
        /*0002*/ 	.short	(.L_8 - .L_7)
.L_7:
        /*0004*/ 	.word	0x00000082


	//----- nvinfo : EIATTR_SPARSE_MMA_MASK
	.align		4
.L_8:
        /*0008*/ 	.byte	0x03, 0x50
        /*000a*/ 	.short	0x0000


	//----- nvinfo : EIATTR_MAXREG_COUNT
	.align		4
        /*000c*/ 	.byte	0x03, 0x1b
        /*000e*/ 	.short	0x00ff


	//----- nvinfo : EIATTR_EXTERNS
	.align		4
        /*0010*/ 	.byte	0x04, 0x0f
        /*0012*/ 	.short	(.L_10 - .L_9)


	//   ....[0]....
	.align		4
.L_9:
        /*0014*/ 	.word	index@(vprintf)


	//----- nvinfo : EIATTR_MERCURY_ISA_VERSION
	.align		4
.L_10:
        /*0018*/ 	.byte	0x03, 0x5f
        /*001a*/ 	.short	0x0101


	//----- nvinfo : EIATTR_VRC_CTA_INIT_COUNT
	.align		4
        /*001c*/ 	.byte	0x02, 0x4a
	.zero		1
	.zero		1


	//----- nvinfo : EIATTR_SYSCALL_OFFSETS
	.align		4
        /*0020*/ 	.byte	0x04, 0x46
        /*0022*/ 	.short	(.L_12 - .L_11)


	//   ....[0]....
.L_11:
        /*0024*/ 	.word	0x000000e0


	//----- nvinfo : EIATTR_EXIT_INSTR_OFFSETS
	.align		4
.L_12:
        /*0028*/ 	.byte	0x04, 0x1c
        /*002a*/ 	.short	(.L_14 - .L_13)


	//   ....[0]....
.L_13:
        /*002c*/ 	.word	0x000000f0


	//----- nvinfo : EIATTR_SW_WAR
	.align		4
.L_14:
        /*0030*/ 	.byte	0x04, 0x36
        /*0032*/ 	.short	(.L_16 - .L_15)
.L_15:
        /*0034*/ 	.word	0x00000008
.L_16:


//--------------------- .nv.callgraph             --------------------------
	.section	.nv.callgraph,"",@"SHT_CUDA_CALLGRAPH"
	.align	4
	.sectionentsize	8
	.align		4
        /*0000*/ 	.word	0x00000000
	.align		4
        /*0004*/ 	.word	0xffffffff
	.align		4
        /*0008*/ 	.word	index@(_Z5Hellov)
	.align		4
        /*000c*/ 	.word	index@(vprintf)
	.align		4
        /*0010*/ 	.word	0x00000000
	.align		4
        /*0014*/ 	.word	0xfffffffe
	.align		4
        /*0018*/ 	.word	0x00000000
	.align		4
        /*001c*/ 	.word	0xfffffffd
	.align		4
        /*0020*/ 	.word	0x00000000
	.align		4
        /*0024*/ 	.word	0xfffffffc


//--------------------- .nv.constant4             --------------------------
	.section	.nv.constant4,"a",@progbits
	.align	8
	.align		8
.nv.constant4:
        /*0000*/ 	.dword	vprintf
	.align		8
        /*0008*/ 	.dword	$str


//--------------------- .text._Z5Hellov           --------------------------
	.section	.text._Z5Hellov,"ax",@progbits
	.align	128
        .global         _Z5Hellov
        .type           _Z5Hellov,@function
        .size           _Z5Hellov,(.L_x_2 - _Z5Hellov)
        .other          _Z5Hellov,@"STO_CUDA_ENTRY STV_DEFAULT"
_Z5Hellov:
.text._Z5Hellov:
[----:B------:R-:W0:Y:S01]  /*0000*/  LDC R1, c[0x0][0x37c] ;  /* 0x0000df00ff017b82 */ /* 0x000e220000000800 */
[----:B------:R-:W1:Y:S01]  /*0010*/  S2R R8, SR_TID.X ;  /* 0x0000000000087919 */ /* 0x000e620000002100 */
[----:B0-----:R-:W-:Y:S01]  /*0020*/  VIADD R1, R1, 0xfffffff8 ;  /* 0xfffffff801017836 */ /* 0x001fe20000000000 */
[----:B------:R-:W-:Y:S01]  /*0030*/  MOV R0, 0x0 ;  /* 0x0000000000007802 */ /* 0x000fe20000000f00 */
[----:B------:R-:W0:Y:S04]  /*0040*/  LDCU UR4, c[0x0][0x2f8] ;  /* 0x00005f00ff0477ac */ /* 0x000e280008000800 */
[----:B------:R2:W3:Y:S01]  /*0050*/  LDC.64 R2, c[0x4][R0] ;  /* 0x0100000000027b82 */ /* 0x0004e20000000a00 */
[----:B------:R-:W4:Y:S01]  /*0060*/  LDCU.64 UR6, c[0x4][0x8] ;  /* 0x01000100ff0677ac */ /* 0x000f220008000a00 */
[----:B------:R-:W5:Y:S01]  /*0070*/  LDCU UR5, c[0x0][0x2fc] ;  /* 0x00005f80ff0577ac */ /* 0x000f620008000800 */
[----:B0-----:R-:W-:Y:S01]  /*0080*/  IADD3 R6, P0, PT, R1, UR4, RZ ;  /* 0x0000000401067c10 */ /* 0x001fe2000ff1e0ff */
[----:B----4-:R-:W-:Y:S01]  /*0090*/  IMAD.U32 R4, RZ, RZ, UR6 ;  /* 0x00000006ff047e24 */ /* 0x010fe2000f8e00ff */
[----:B------:R-:W-:-:S03]  /*00a0*/  MOV R5, UR7 ;  /* 0x0000000700057c02 */ /* 0x000fc60008000f00 */
[----:B-----5:R-:W-:Y:S01]  /*00b0*/  IMAD.X R7, RZ, RZ, UR5, P0 ;  /* 0x00000005ff077e24 */ /* 0x020fe200080e06ff */
[----:B-1----:R2:W-:Y:S07]  /*00c0*/  STL [R1], R8 ;  /* 0x0000000801007387 */ /* 0x0025ee0000100800 */
[----:B------:R-:W-:-:S07]  /*00d0*/  LEPC R20, `(.L_x_0) ;  /* 0x000000001014794e */ /* 0x000fce0000000000 */
[----:B--23--:R-:W-:Y:S05]  /*00e0*/  CALL.ABS.NOINC R2 ;  /* 0x0000000002007343 */ /* 0x00cfea0003c00000 */
.L_x_0:
[----:B------:R-:W-:Y:S05]  /*00f0*/  EXIT ;  /* 0x000000000000794d */ /* 0x000fea0003800000 */
.L_x_1:
[----:B------:R-:W-:-:S00]  /*0100*/  BRA `(.L_x_1) ;  /* 0xfffffffc00fc7947 */ /* 0x000fc0000383ffff */
[----:B------:R-:W-:-:S00]  /*0110*/  NOP ;  /* 0x0000000000007918 */ /* 0x000fc00000000000 */
        /* <DEDUP_REMOVED lines=14> */
.L_x_2:


//--------------------- .nv.global.init           --------------------------
	.section	.nv.global.init,"aw",@progbits
.nv.global.init:
	.type		$str,@object
	.size		$str,(.L_0 - $str)
$str:
        /*0000*/ 	.byte	0x48, 0x65, 0x6c, 0x6c, 0x6f, 0x20, 0x66, 0x72, 0x6f, 0x6d, 0x20, 0x74, 0x68, 0x72, 0x65, 0x61
        /*0010*/ 	.byte	0x64, 0x20, 0x25, 0x64, 0x0a, 0x00
.L_0:


//--------------------- .nv.shared.reserved.0     --------------------------
	.section	.nv.shared.reserved.0,"aw",@nobits
	.weak		__nv_reservedSMEM_offset_0_alias
	.size		__nv_reservedSMEM_offset_0_alias, 0, 64
	.other		__nv_reservedSMEM_offset_0_alias,@"STO_CUDA_RESERVED_SHARED STV_DEFAULT"
__nv_reservedSMEM_offset_0_alias:
	.zero		0
	.zero		64


//--------------------- .nv.constant0._Z5Hellov   --------------------------
	.section	.nv.constant0._Z5Hellov,"a",@progbits
	.sectionflags	@""
	.align	4
.nv.constant0._Z5Hellov:
	.zero		896


//--------------------- SYMBOLS --------------------------

	.type		.nv.reservedSmem.offset0,@object
	.size		.nv.reservedSmem.offset0,0x4
	.type		vprintf,@function
